//
// Generated by NVIDIA NVVM Compiler
//
// Compiler Build ID: CL-36424714
// Cuda compilation tools, release 13.0, V13.0.88
// Based on NVVM 20.0.0
//

.version 9.0
.target sm_100
.address_size 64

	// .globl	_Z19naive_select_matmulILi32EEviiiiPKfS1_PKiPf

.visible .entry _Z19naive_select_matmulILi32EEviiiiPKfS1_PKiPf(
	.param .u32 _Z19naive_select_matmulILi32EEviiiiPKfS1_PKiPf_param_0,
	.param .u32 _Z19naive_select_matmulILi32EEviiiiPKfS1_PKiPf_param_1,
	.param .u32 _Z19naive_select_matmulILi32EEviiiiPKfS1_PKiPf_param_2,
	.param .u32 _Z19naive_select_matmulILi32EEviiiiPKfS1_PKiPf_param_3,
	.param .u64 .ptr .align 1 _Z19naive_select_matmulILi32EEviiiiPKfS1_PKiPf_param_4,
	.param .u64 .ptr .align 1 _Z19naive_select_matmulILi32EEviiiiPKfS1_PKiPf_param_5,
	.param .u64 .ptr .align 1 _Z19naive_select_matmulILi32EEviiiiPKfS1_PKiPf_param_6,
	.param .u64 .ptr .align 1 _Z19naive_select_matmulILi32EEviiiiPKfS1_PKiPf_param_7
)
{
	.reg .pred 	%p<13>;
	.reg .b32 	%r<77>;
	.reg .b32 	%f<68>;
	.reg .b64 	%rd<96>;

	ld.param.u32 	%r37, [_Z19naive_select_matmulILi32EEviiiiPKfS1_PKiPf_param_0];
	ld.param.u32 	%r40, [_Z19naive_select_matmulILi32EEviiiiPKfS1_PKiPf_param_1];
	ld.param.u32 	%r38, [_Z19naive_select_matmulILi32EEviiiiPKfS1_PKiPf_param_2];
	ld.param.u32 	%r39, [_Z19naive_select_matmulILi32EEviiiiPKfS1_PKiPf_param_3];
	ld.param.u64 	%rd10, [_Z19naive_select_matmulILi32EEviiiiPKfS1_PKiPf_param_4];
	ld.param.u64 	%rd11, [_Z19naive_select_matmulILi32EEviiiiPKfS1_PKiPf_param_5];
	ld.param.u64 	%rd8, [_Z19naive_select_matmulILi32EEviiiiPKfS1_PKiPf_param_6];
	cvta.to.global.u64 	%rd1, %rd11;
	cvta.to.global.u64 	%rd2, %rd10;
	mov.u32 	%r42, %ctaid.x;
	shl.b32 	%r43, %r42, 5;
	mov.u32 	%r44, %tid.x;
	and.b32  	%r45, %r44, 31;
	or.b32  	%r1, %r43, %r45;
	mov.u32 	%r46, %ctaid.y;
	shl.b32 	%r47, %r46, 5;
	shr.u32 	%r48, %r44, 5;
	or.b32  	%r49, %r47, %r48;
	setp.ge.s32 	%p1, %r1, %r37;
	setp.ge.s32 	%p2, %r49, %r40;
	or.pred  	%p3, %p1, %p2;
	@%p3 bra 	$L__BB0_14;
	cvta.to.global.u64 	%rd12, %rd8;
	mul.wide.u32 	%rd13, %r49, 4;
	add.s64 	%rd14, %rd12, %rd13;
	ld.global.u32 	%r50, [%rd14];
	mul.lo.s32 	%r51, %r50, %r37;
	cvt.s64.s32 	%rd15, %r51;
	cvt.s64.s32 	%rd16, %r1;
	add.s64 	%rd3, %rd15, %rd16;
	mul.lo.s32 	%r52, %r38, %r49;
	cvt.s64.s32 	%rd4, %r52;
	setp.lt.s32 	%p4, %r38, 1;
	mov.f32 	%f67, 0f00000000;
	@%p4 bra 	$L__BB0_13;
	mul.lo.s32 	%r3, %r39, %r37;
	and.b32  	%r4, %r38, 7;
	setp.lt.u32 	%p5, %r38, 8;
	mov.f32 	%f67, 0f00000000;
	mov.b32 	%r75, 0;
	@%p5 bra 	$L__BB0_5;
	and.b32  	%r75, %r38, 2147483640;
	neg.s32 	%r73, %r75;
	mul.lo.s32 	%r71, %r3, 7;
	mul.lo.s32 	%r70, %r3, 6;
	mul.lo.s32 	%r69, %r3, 5;
	shl.b32 	%r68, %r3, 2;
	mul.lo.s32 	%r67, %r3, 3;
	shl.b32 	%r66, %r3, 1;
	shl.b64 	%rd17, %rd4, 2;
	add.s64 	%rd18, %rd17, %rd1;
	add.s64 	%rd95, %rd18, 16;
	mov.f32 	%f67, 0f00000000;
	mov.b32 	%r72, 0;
	mov.u32 	%r65, %r3;
$L__BB0_4:
	.pragma "nounroll";
	cvt.s64.s32 	%rd19, %r72;
	add.s64 	%rd20, %rd3, %rd19;
	shl.b64 	%rd21, %rd20, 2;
	add.s64 	%rd22, %rd2, %rd21;
	ld.global.f32 	%f17, [%rd22];
	ld.global.f32 	%f18, [%rd95+-16];
	fma.rn.f32 	%f19, %f17, %f18, %f67;
	cvt.s64.s32 	%rd23, %r65;
	add.s64 	%rd24, %rd3, %rd23;
	shl.b64 	%rd25, %rd24, 2;
	add.s64 	%rd26, %rd2, %rd25;
	ld.global.f32 	%f20, [%rd26];
	ld.global.f32 	%f21, [%rd95+-12];
	fma.rn.f32 	%f22, %f20, %f21, %f19;
	cvt.s64.s32 	%rd27, %r66;
	add.s64 	%rd28, %rd3, %rd27;
	shl.b64 	%rd29, %rd28, 2;
	add.s64 	%rd30, %rd2, %rd29;
	ld.global.f32 	%f23, [%rd30];
	ld.global.f32 	%f24, [%rd95+-8];
	fma.rn.f32 	%f25, %f23, %f24, %f22;
	cvt.s64.s32 	%rd31, %r67;
	add.s64 	%rd32, %rd3, %rd31;
	shl.b64 	%rd33, %rd32, 2;
	add.s64 	%rd34, %rd2, %rd33;
	ld.global.f32 	%f26, [%rd34];
	ld.global.f32 	%f27, [%rd95+-4];
	fma.rn.f32 	%f28, %f26, %f27, %f25;
	cvt.s64.s32 	%rd35, %r68;
	add.s64 	%rd36, %rd3, %rd35;
	shl.b64 	%rd37, %rd36, 2;
	add.s64 	%rd38, %rd2, %rd37;
	ld.global.f32 	%f29, [%rd38];
	ld.global.f32 	%f30, [%rd95];
	fma.rn.f32 	%f31, %f29, %f30, %f28;
	cvt.s64.s32 	%rd39, %r69;
	add.s64 	%rd40, %rd3, %rd39;
	shl.b64 	%rd41, %rd40, 2;
	add.s64 	%rd42, %rd2, %rd41;
	ld.global.f32 	%f32, [%rd42];
	ld.global.f32 	%f33, [%rd95+4];
	fma.rn.f32 	%f34, %f32, %f33, %f31;
	cvt.s64.s32 	%rd43, %r70;
	add.s64 	%rd44, %rd3, %rd43;
	shl.b64 	%rd45, %rd44, 2;
	add.s64 	%rd46, %rd2, %rd45;
	ld.global.f32 	%f35, [%rd46];
	ld.global.f32 	%f36, [%rd95+8];
	fma.rn.f32 	%f37, %f35, %f36, %f34;
	cvt.s64.s32 	%rd47, %r71;
	add.s64 	%rd48, %rd3, %rd47;
	shl.b64 	%rd49, %rd48, 2;
	add.s64 	%rd50, %rd2, %rd49;
	ld.global.f32 	%f38, [%rd50];
	ld.global.f32 	%f39, [%rd95+12];
	fma.rn.f32 	%f67, %f38, %f39, %f37;
	add.s32 	%r73, %r73, 8;
	shl.b32 	%r55, %r3, 3;
	add.s32 	%r72, %r72, %r55;
	add.s32 	%r71, %r71, %r55;
	add.s32 	%r70, %r70, %r55;
	add.s32 	%r69, %r69, %r55;
	add.s32 	%r68, %r68, %r55;
	add.s32 	%r67, %r67, %r55;
	add.s32 	%r66, %r66, %r55;
	add.s64 	%rd95, %rd95, 32;
	add.s32 	%r65, %r65, %r55;
	setp.ne.s32 	%p6, %r73, 0;
	@%p6 bra 	$L__BB0_4;
$L__BB0_5:
	setp.eq.s32 	%p7, %r4, 0;
	@%p7 bra 	$L__BB0_13;
	and.b32  	%r32, %r38, 3;
	setp.lt.u32 	%p8, %r4, 4;
	@%p8 bra 	$L__BB0_8;
	mul.lo.s32 	%r56, %r3, %r75;
	cvt.s64.s32 	%rd51, %r56;
	add.s64 	%rd52, %rd3, %rd51;
	shl.b64 	%rd53, %rd52, 2;
	add.s64 	%rd54, %rd2, %rd53;
	ld.global.f32 	%f41, [%rd54];
	cvt.u64.u32 	%rd55, %r75;
	add.s64 	%rd56, %rd55, %rd4;
	shl.b64 	%rd57, %rd56, 2;
	add.s64 	%rd58, %rd1, %rd57;
	ld.global.f32 	%f42, [%rd58];
	fma.rn.f32 	%f43, %f41, %f42, %f67;
	add.s32 	%r57, %r56, %r3;
	cvt.s64.s32 	%rd59, %r57;
	add.s64 	%rd60, %rd3, %rd59;
	shl.b64 	%rd61, %rd60, 2;
	add.s64 	%rd62, %rd2, %rd61;
	ld.global.f32 	%f44, [%rd62];
	ld.global.f32 	%f45, [%rd58+4];
	fma.rn.f32 	%f46, %f44, %f45, %f43;
	add.s32 	%r58, %r57, %r3;
	cvt.s64.s32 	%rd63, %r58;
	add.s64 	%rd64, %rd3, %rd63;
	shl.b64 	%rd65, %rd64, 2;
	add.s64 	%rd66, %rd2, %rd65;
	ld.global.f32 	%f47, [%rd66];
	ld.global.f32 	%f48, [%rd58+8];
	fma.rn.f32 	%f49, %f47, %f48, %f46;
	add.s32 	%r59, %r58, %r3;
	cvt.s64.s32 	%rd67, %r59;
	add.s64 	%rd68, %rd3, %rd67;
	shl.b64 	%rd69, %rd68, 2;
	add.s64 	%rd70, %rd2, %rd69;
	ld.global.f32 	%f50, [%rd70];
	ld.global.f32 	%f51, [%rd58+12];
	fma.rn.f32 	%f67, %f50, %f51, %f49;
	add.s32 	%r75, %r75, 4;
$L__BB0_8:
	setp.eq.s32 	%p9, %r32, 0;
	@%p9 bra 	$L__BB0_13;
	setp.eq.s32 	%p10, %r32, 1;
	@%p10 bra 	$L__BB0_11;
	mul.lo.s32 	%r60, %r3, %r75;
	cvt.s64.s32 	%rd71, %r60;
	add.s64 	%rd72, %rd3, %rd71;
	shl.b64 	%rd73, %rd72, 2;
	add.s64 	%rd74, %rd2, %rd73;
	ld.global.f32 	%f53, [%rd74];
	cvt.u64.u32 	%rd75, %r75;
	add.s64 	%rd76, %rd75, %rd4;
	shl.b64 	%rd77, %rd76, 2;
	add.s64 	%rd78, %rd1, %rd77;
	ld.global.f32 	%f54, [%rd78];
	fma.rn.f32 	%f55, %f53, %f54, %f67;
	add.s32 	%r61, %r60, %r3;
	cvt.s64.s32 	%rd79, %r61;
	add.s64 	%rd80, %rd3, %rd79;
	shl.b64 	%rd81, %rd80, 2;
	add.s64 	%rd82, %rd2, %rd81;
	ld.global.f32 	%f56, [%rd82];
	ld.global.f32 	%f57, [%rd78+4];
	fma.rn.f32 	%f67, %f56, %f57, %f55;
	add.s32 	%r75, %r75, 2;
$L__BB0_11:
	and.b32  	%r62, %r38, 1;
	setp.eq.b32 	%p11, %r62, 1;
	not.pred 	%p12, %p11;
	@%p12 bra 	$L__BB0_13;
	mul.lo.s32 	%r63, %r3, %r75;
	cvt.s64.s32 	%rd83, %r63;
	add.s64 	%rd84, %rd3, %rd83;
	shl.b64 	%rd85, %rd84, 2;
	add.s64 	%rd86, %rd2, %rd85;
	ld.global.f32 	%f58, [%rd86];
	cvt.u64.u32 	%rd87, %r75;
	add.s64 	%rd88, %rd87, %rd4;
	shl.b64 	%rd89, %rd88, 2;
	add.s64 	%rd90, %rd1, %rd89;
	ld.global.f32 	%f59, [%rd90];
	fma.rn.f32 	%f67, %f58, %f59, %f67;
$L__BB0_13:
	ld.param.u64 	%rd94, [_Z19naive_select_matmulILi32EEviiiiPKfS1_PKiPf_param_7];
	mad.lo.s32 	%r64, %r37, %r49, %r1;
	cvta.to.global.u64 	%rd91, %rd94;
	mul.wide.s32 	%rd92, %r64, 4;
	add.s64 	%rd93, %rd91, %rd92;
	st.global.f32 	[%rd93], %f67;
$L__BB0_14:
	ret;

}


// ===== COMPILED SASS (sm_100) =====

	.target	sm_100

	.elftype	@"ET_EXEC"


//--------------------- .note.nv.tkinfo           --------------------------
	.section	.note.nv.tkinfo,"",@"SHT_NOTE"
	.sectionflags	@"SHF_NOTE_NV_TKINFO"
	.tkinfo
        /*0018*/ 	.word	0x00000002
        /*0030*/ 	.string	""
        /*0030*/ 	.string	"ptxas"
        /*0030*/ 	.string	"Cuda compilation tools, release 13.0, V13.0.88"
        /*0030*/ 	.string	"Build cuda_13.0.r13.0/compiler.36424714_0"
        /*0030*/ 	.string	"-arch sm_100 -m 64 "



//--------------------- .note.nv.cuinfo           --------------------------
	.section	.note.nv.cuinfo,"",@"SHT_NOTE"
	.sectionflags	@"SHF_NOTE_NV_CUINFO"
        /*0018*/ 	.short	0x0002
        /*001a*/ 	.short	0x0064
        /*001c*/ 	.short	0x0082
	.zero		2


//--------------------- .nv.info                  --------------------------
	.section	.nv.info,"",@"SHT_CUDA_INFO"
	.align	4


	//----- nvinfo : EIATTR_REGCOUNT
	.align		4
        /*0000*/ 	.byte	0x04, 0x2f
        /*0002*/ 	.short	(.L_1 - .L_0)
	.align		4
.L_0:
        /*0004*/ 	.word	index@(_Z19naive_select_matmulILi32EEviiiiPKfS1_PKiPf)
        /*0008*/ 	.word	0x00000020


	//----- nvinfo : EIATTR_FRAME_SIZE
	.align		4
.L_1:
        /*000c*/ 	.byte	0x04, 0x11
        /*000e*/ 	.short	(.L_3 - .L_2)
	.align		4
.L_2:
        /*0010*/ 	.word	index@(_Z19naive_select_matmulILi32EEviiiiPKfS1_PKiPf)
        /*0014*/ 	.word	0x00000000


	//----- nvinfo : EIATTR_MIN_STACK_SIZE
	.align		4
.L_3:
        /*0018*/ 	.byte	0x04, 0x12
        /*001a*/ 	.short	(.L_5 - .L_4)
	.align		4
.L_4:
        /*001c*/ 	.word	index@(_Z19naive_select_matmulILi32EEviiiiPKfS1_PKiPf)
        /*0020*/ 	.word	0x00000000
.L_5:


//--------------------- .nv.compat                --------------------------
	.section	.nv.compat,"",@"SHT_CUDA_COMPAT_INFO"
	.align	4
        /*0000*/ 	.byte	0x02, 0x09, 0x00, 0x00, 0x02, 0x02, 0x01, 0x00, 0x02, 0x05, 0x05, 0x00, 0x03, 0x07, 0x01, 0x01
        /*0010*/ 	.byte	0x02, 0x03, 0x00, 0x00, 0x02, 0x06, 0x01, 0x00, 0x04, 0x0b, 0x08, 0x00, 0x09, 0x00, 0x00, 0x00
        /*0020*/ 	.byte	0x00, 0x00, 0x00, 0x00


//--------------------- .nv.info._Z19naive_select_matmulILi32EEviiiiPKfS1_PKiPf --------------------------
	.section	.nv.info._Z19naive_select_matmulILi32EEviiiiPKfS1_PKiPf,"",@"SHT_CUDA_INFO"
	.sectionflags	@""
	.align	4


	//----- nvinfo : EIATTR_CUDA_API_VERSION
	.align		4
        /*0000*/ 	.byte	0x04, 0x37
        /*0002*/ 	.short	(.L_7 - .L_6)
.L_6:
        /*0004*/ 	.word	0x00000082


	//----- nvinfo : EIATTR_KPARAM_INFO
	.align		4
.L_7:
        /*0008*/ 	.byte	0x04, 0x17
        /*000a*/ 	.short	(.L_9 - .L_8)
.L_8:
        /*000c*/ 	.word	0x00000000
        /*0010*/ 	.short	0x0007
        /*0012*/ 	.short	0x0028
        /*0014*/ 	.byte	0x00, 0xf5, 0x21, 0x00


	//----- nvinfo : EIATTR_KPARAM_INFO
	.align		4
.L_9:
        /*0018*/ 	.byte	0x04, 0x17
        /*001a*/ 	.short	(.L_11 - .L_10)
.L_10:
        /*001c*/ 	.word	0x00000000
        /*0020*/ 	.short	0x0006
        /*0022*/ 	.short	0x0020
        /*0024*/ 	.byte	0x00, 0xf5, 0x21, 0x00


	//----- nvinfo : EIATTR_KPARAM_INFO
	.align		4
.L_11:
        /*0028*/ 	.byte	0x04, 0x17
        /*002a*/ 	.short	(.L_13 - .L_12)
.L_12:
        /*002c*/ 	.word	0x00000000
        /*0030*/ 	.short	0x0005
        /*0032*/ 	.short	0x0018
        /*0034*/ 	.byte	0x00, 0xf5, 0x21, 0x00


	//----- nvinfo : EIATTR_KPARAM_INFO
	.align		4
.L_13:
        /*0038*/ 	.byte	0x04, 0x17
        /*003a*/ 	.short	(.L_15 - .L_14)
.L_14:
        /*003c*/ 	.word	0x00000000
        /*0040*/ 	.short	0x0004
        /*0042*/ 	.short	0x0010
        /*0044*/ 	.byte	0x00, 0xf5, 0x21, 0x00


	//----- nvinfo : EIATTR_KPARAM_INFO
	.align		4
.L_15:
        /*0048*/ 	.byte	0x04, 0x17
        /*004a*/ 	.short	(.L_17 - .L_16)
.L_16:
        /*004c*/ 	.word	0x00000000
        /*0050*/ 	.short	0x0003
        /*0052*/ 	.short	0x000c
        /*0054*/ 	.byte	0x00, 0xf0, 0x11, 0x00


	//----- nvinfo : EIATTR_KPARAM_INFO
	.align		4
.L_17:
        /*0058*/ 	.byte	0x04, 0x17
        /*005a*/ 	.short	(.L_19 - .L_18)
.L_18:
        /*005c*/ 	.word	0x00000000
        /*0060*/ 	.short	0x0002
        /*0062*/ 	.short	0x0008
        /*0064*/ 	.byte	0x00, 0xf0, 0x11, 0x00


	//----- nvinfo : EIATTR_KPARAM_INFO
	.align		4
.L_19:
        /*0068*/ 	.byte	0x04, 0x17
        /*006a*/ 	.short	(.L_21 - .L_20)
.L_20:
        /*006c*/ 	.word	0x00000000
        /*0070*/ 	.short	0x0001
        /*0072*/ 	.short	0x0004
        /*0074*/ 	.byte	0x00, 0xf0, 0x11, 0x00


	//----- nvinfo : EIATTR_KPARAM_INFO
	.align		4
.L_21:
        /*0078*/ 	.byte	0x04, 0x17
        /*007a*/ 	.short	(.L_23 - .L_22)
.L_22:
        /*007c*/ 	.word	0x00000000
        /*0080*/ 	.short	0x0000
        /*0082*/ 	.short	0x0000
        /*0084*/ 	.byte	0x00, 0xf0, 0x11, 0x00


	//----- nvinfo : EIATTR_SPARSE_MMA_MASK
	.align		4
.L_23:
        /*0088*/ 	.byte	0x03, 0x50
        /*008a*/ 	.short	0x0000


	//----- nvinfo : EIATTR_MAXREG_COUNT
	.align		4
        /*008c*/ 	.byte	0x03, 0x1b
        /*008e*/ 	.short	0x00ff


	//----- nvinfo : EIATTR_MERCURY_ISA_VERSION
	.align		4
        /*0090*/ 	.byte	0x03, 0x5f
        /*0092*/ 	.short	0x0101


	//----- nvinfo : EIATTR_VRC_CTA_INIT_COUNT
	.align		4
        /*0094*/ 	.byte	0x02, 0x4a
	.zero		1
	.zero		1


	//----- nvinfo : EIATTR_EXIT_INSTR_OFFSETS
	.align		4
        /*0098*/ 	.byte	0x04, 0x1c
        /*009a*/ 	.short	(.L_25 - .L_24)


	//   ....[0]....
.L_24:
        /*009c*/ 	.word	0x000000c0


	//   ....[1]....
        /*00a0*/ 	.word	0x00000d30


	//----- nvinfo : EIATTR_CBANK_PARAM_SIZE
	.align		4
.L_25:
        /*00a4*/ 	.byte	0x03, 0x19
        /*00a6*/ 	.short	0x0030


	//----- nvinfo : EIATTR_PARAM_CBANK
	.align		4
        /*00a8*/ 	.byte	0x04, 0x0a
        /*00aa*/ 	.short	(.L_27 - .L_26)
	.align		4
.L_26:
        /*00ac*/ 	.word	index@(.nv.constant0._Z19naive_select_matmulILi32EEviiiiPKfS1_PKiPf)
        /*00b0*/ 	.short	0x0380
        /*00b2*/ 	.short	0x0030


	//----- nvinfo : EIATTR_SW_WAR
	.align		4
.L_27:
        /*00b4*/ 	.byte	0x04, 0x36
        /*00b6*/ 	.short	(.L_29 - .L_28)
.L_28:
        /*00b8*/ 	.word	0x00000008
.L_29:


//--------------------- .nv.callgraph             --------------------------
	.section	.nv.callgraph,"",@"SHT_CUDA_CALLGRAPH"
	.align	4
	.sectionentsize	8
	.align		4
        /*0000*/ 	.word	0x00000000
	.align		4
        /*0004*/ 	.word	0xffffffff
	.align		4
        /*0008*/ 	.word	0x00000000
	.align		4
        /*000c*/ 	.word	0xfffffffe
	.align		4
        /*0010*/ 	.word	0x00000000
	.align		4
        /*0014*/ 	.word	0xfffffffd
	.align		4
        /*0018*/ 	.word	0x00000000
	.align		4
        /*001c*/ 	.word	0xfffffffc


//--------------------- .text._Z19naive_select_matmulILi32EEviiiiPKfS1_PKiPf --------------------------
	.section	.text._Z19naive_select_matmulILi32EEviiiiPKfS1_PKiPf,"ax",@progbits
	.align	128
        .global         _Z19naive_select_matmulILi32EEviiiiPKfS1_PKiPf
        .type           _Z19naive_select_matmulILi32EEviiiiPKfS1_PKiPf,@function
        .size           _Z19naive_select_matmulILi32EEviiiiPKfS1_PKiPf,(.L_x_6 - _Z19naive_select_matmulILi32EEviiiiPKfS1_PKiPf)
        .other          _Z19naive_select_matmulILi32EEviiiiPKfS1_PKiPf,@"STO_CUDA_ENTRY STV_DEFAULT"
_Z19naive_select_matmulILi32EEviiiiPKfS1_PKiPf:
.text._Z19naive_select_matmulILi32EEviiiiPKfS1_PKiPf:
[----:B------:R-:W-:Y:S01]  /*0000*/  LDC R1, c[0x0][0x37c] ;  /* 0x0000df00ff017b82 */ /* 0x000fe20000000800 */
[----:B------:R-:W0:Y:S07]  /*0010*/  S2R R3, SR_TID.X ;  /* 0x0000000000037919 */ /* 0x000e2e0000002100 */
[----:B------:R-:W1:Y:S01]  /*0020*/  S2UR UR4, SR_CTAID.Y ;  /* 0x00000000000479c3 */ /* 0x000e620000002600 */
[----:B------:R-:W2:Y:S01]  /*0030*/  LDCU.64 UR10, c[0x0][0x380] ;  /* 0x00007000ff0a77ac */ /* 0x000ea20008000a00 */
[----:B------:R-:W3:Y:S01]  /*0040*/  S2R R2, SR_CTAID.X ;  /* 0x0000000000027919 */ /* 0x000ee20000002500 */
[----:B-1----:R-:W-:Y:S01]  /*0050*/  USHF.L.U32 UR4, UR4, 0x5, URZ ;  /* 0x0000000504047899 */ /* 0x002fe200080006ff */
[----:B0-----:R-:W-:-:S02]  /*0060*/  SHF.R.U32.HI R0, RZ, 0x5, R3 ;  /* 0x00000005ff007819 */ /* 0x001fc40000011603 */
[----:B------:R-:W-:-:S03]  /*0070*/  LOP3.LUT R3, R3, 0x1f, RZ, 0xc0, !PT ;  /* 0x0000001f03037812 */ /* 0x000fc600078ec0ff */
[----:B------:R-:W-:Y:S02]  /*0080*/  LOP3.LUT R0, R0, UR4, RZ, 0xfc, !PT ;  /* 0x0000000400007c12 */ /* 0x000fe4000f8efcff */
[----:B---3--:R-:W-:Y:S02]  /*0090*/  IMAD R3, R2, 0x20, R3 ;  /* 0x0000002002037824 */ /* 0x008fe400078e0203 */
[----:B--2---:R-:W-:-:S04]  /*00a0*/  ISETP.GE.AND P0, PT, R0, UR11, PT ;  /* 0x0000000b00007c0c */ /* 0x004fc8000bf06270 */
[----:B------:R-:W-:-:S13]  /*00b0*/  ISETP.GE.OR P0, PT, R3, UR10, P0 ;  /* 0x0000000a03007c0c */ /* 0x000fda0008706670 */
[----:B------:R-:W-:Y:S05]  /*00c0*/  @P0 EXIT ;  /* 0x000000000000094d */ /* 0x000fea0003800000 */
[----:B------:R-:W0:Y:S01]  /*00d0*/  LDC.64 R6, c[0x0][0x3a0] ;  /* 0x0000e800ff067b82 */ /* 0x000e220000000a00 */
[----:B------:R-:W1:Y:S01]  /*00e0*/  LDCU.64 UR8, c[0x0][0x358] ;  /* 0x00006b00ff0877ac */ /* 0x000e620008000a00 */
[----:B------:R-:W2:Y:S01]  /*00f0*/  LDCU UR5, c[0x0][0x388] ;  /* 0x00007100ff0577ac */ /* 0x000ea20008000800 */
[----:B0-----:R-:W-:-:S06]  /*0100*/  IMAD.WIDE.U32 R6, R0, 0x4, R6 ;  /* 0x0000000400067825 */ /* 0x001fcc00078e0006 */
[----:B-1----:R-:W3:Y:S01]  /*0110*/  LDG.E R6, desc[UR8][R6.64] ;  /* 0x0000000806067981 */ /* 0x002ee2000c1e1900 */
[----:B--2---:R-:W-:Y:S01]  /*0120*/  UISETP.GE.AND UP0, UPT, UR5, 0x1, UPT ;  /* 0x000000010500788c */ /* 0x004fe2000bf06270 */
[----:B------:R-:W-:Y:S01]  /*0130*/  SHF.R.S32.HI R5, RZ, 0x1f, R3 ;  /* 0x0000001fff057819 */ /* 0x000fe20000011403 */
[----:B------:R-:W-:Y:S02]  /*0140*/  IMAD.MOV.U32 R10, RZ, RZ, RZ ;  /* 0x000000ffff0a7224 */ /* 0x000fe400078e00ff */
[----:B---3--:R-:W-:-:S05]  /*0150*/  IMAD R4, R6, UR10, RZ ;  /* 0x0000000a06047c24 */ /* 0x008fca000f8e02ff */
[----:B------:R-:W-:-:S04]  /*0160*/  IADD3 R2, P0, PT, R3, R4, RZ ;  /* 0x0000000403027210 */ /* 0x000fc80007f1e0ff */
[----:B------:R-:W-:Y:S01]  /*0170*/  LEA.HI.X.SX32 R4, R4, R5, 0x1, P0 ;  /* 0x0000000504047211 */ /* 0x000fe200000f0eff */
[----:B------:R-:W-:Y:S08]  /*0180*/  BRA.U !UP0, `(.L_x_0) ;  /* 0x0000000908d87547 */ /* 0x000ff0000b800000 */
[----:B------:R-:W0:Y:S01]  /*0190*/  LDC R8, c[0x0][0x38c] ;  /* 0x0000e300ff087b82 */ /* 0x000e220000000800 */
[----:B------:R-:W-:Y:S02]  /*01a0*/  UISETP.GE.U32.AND UP1, UPT, UR5, 0x8, UPT ;  /* 0x000000080500788c */ /* 0x000fe4000bf26070 */
[----:B------:R-:W-:Y:S01]  /*01b0*/  IMAD R6, R0, UR5, RZ ;  /* 0x0000000500067c24 */ /* 0x000fe2000f8e02ff */
[----:B------:R-:W-:Y:S01]  /*01c0*/  ULOP3.LUT UR6, UR5, 0x7, URZ, 0xc0, !UPT ;  /* 0x0000000705067892 */ /* 0x000fe2000f8ec0ff */
[----:B------:R-:W-:Y:S01]  /*01d0*/  IMAD.MOV.U32 R10, RZ, RZ, RZ ;  /* 0x000000ffff0a7224 */ /* 0x000fe200078e00ff */
[----:B------:R-:W-:Y:S02]  /*01e0*/  UMOV UR4, URZ ;  /* 0x000000ff00047c82 */ /* 0x000fe40008000000 */
[----:B------:R-:W-:Y:S01]  /*01f0*/  SHF.R.S32.HI R7, RZ, 0x1f, R6 ;  /* 0x0000001fff077819 */ /* 0x000fe20000011406 */
[----:B------:R-:W-:Y:S01]  /*0200*/  UISETP.NE.AND UP0, UPT, UR6, URZ, UPT ;  /* 0x000000ff0600728c */ /* 0x000fe2000bf05270 */
[----:B0-----:R-:W-:Y:S01]  /*0210*/  IMAD R8, R8, UR10, RZ ;  /* 0x0000000a08087c24 */ /* 0x001fe2000f8e02ff */
[----:B------:R-:W-:Y:S09]  /*0220*/  BRA.U !UP1, `(.L_x_1) ;  /* 0x0000000509607547 */ /* 0x000ff2000b800000 */
[----:B------:R-:W0:Y:S01]  /*0230*/  LDCU.64 UR12, c[0x0][0x398] ;  /* 0x00007300ff0c77ac */ /* 0x000e220008000a00 */
[C---:B------:R-:W-:Y:S02]  /*0240*/  IMAD R29, R8.reuse, 0x7, RZ ;  /* 0x00000007081d7824 */ /* 0x040fe400078e02ff */
[C---:B------:R-:W-:Y:S01]  /*0250*/  IMAD R9, R8.reuse, 0x6, RZ ;  /* 0x0000000608097824 */ /* 0x040fe200078e02ff */
[----:B------:R-:W-:Y:S01]  /*0260*/  ULOP3.LUT UR4, UR5, 0x7ffffff8, URZ, 0xc0, !UPT ;  /* 0x7ffffff805047892 */ /* 0x000fe2000f8ec0ff */
[C---:B------:R-:W-:Y:S02]  /*0270*/  IMAD R11, R8.reuse, 0x5, RZ ;  /* 0x00000005080b7824 */ /* 0x040fe400078e02ff */
[C---:B------:R-:W-:Y:S01]  /*0280*/  IMAD.SHL.U32 R21, R8.reuse, 0x4, RZ ;  /* 0x0000000408157824 */ /* 0x040fe200078e00ff */
[----:B------:R-:W-:Y:S01]  /*0290*/  UIADD3 UR7, UPT, UPT, -UR4, URZ, URZ ;  /* 0x000000ff04077290 */ /* 0x000fe2000fffe1ff */
[C---:B------:R-:W-:Y:S02]  /*02a0*/  IMAD R23, R8.reuse, 0x3, RZ ;  /* 0x0000000308177824 */ /* 0x040fe400078e02ff */
[----:B------:R-:W-:-:S02]  /*02b0*/  IMAD.SHL.U32 R25, R8, 0x2, RZ ;  /* 0x0000000208197824 */ /* 0x000fc400078e00ff */
[----:B------:R-:W-:Y:S02]  /*02c0*/  IMAD.MOV.U32 R10, RZ, RZ, RZ ;  /* 0x000000ffff0a7224 */ /* 0x000fe400078e00ff */
[----:B------:R-:W-:Y:S02]  /*02d0*/  IMAD.MOV.U32 R5, RZ, RZ, RZ ;  /* 0x000000ffff057224 */ /* 0x000fe400078e00ff */
[----:B------:R-:W-:Y:S01]  /*02e0*/  IMAD.MOV.U32 R27, RZ, RZ, R8 ;  /* 0x000000ffff1b7224 */ /* 0x000fe200078e0008 */
[----:B0-----:R-:W-:-:S04]  /*02f0*/  LEA R20, P0, R6, UR12, 0x2 ;  /* 0x0000000c06147c11 */ /* 0x001fc8000f8010ff */
[----:B------:R-:W-:Y:S01]  /*0300*/  LEA.HI.X R22, R6, UR13, R7, 0x2, P0 ;  /* 0x0000000d06167c11 */ /* 0x000fe200080f1407 */
[----:B------:R-:W0:Y:S01]  /*0310*/  LDCU.64 UR12, c[0x0][0x390] ;  /* 0x00007200ff0c77ac */ /* 0x000e220008000a00 */
[----:B------:R-:W-:-:S05]  /*0320*/  IADD3 R20, P0, PT, R20, 0x10, RZ ;  /* 0x0000001014147810 */ /* 0x000fca0007f1e0ff */
[----:B------:R-:W-:-:S08]  /*0330*/  IMAD.X R22, RZ, RZ, R22, P0 ;  /* 0x000000ffff167224 */ /* 0x000fd000000e0616 */
.L_x_2:
[-C--:B------:R-:W-:Y:S02]  /*0340*/  IADD3 R12, P0, PT, R5, R2.reuse, RZ ;  /* 0x00000002050c7210 */ /* 0x080fe40007f1e0ff */
[----:B------:R-:W-:Y:S02]  /*0350*/  IADD3 R16, P1, PT, R27, R2, RZ ;  /* 0x000000021b107210 */ /* 0x000fe40007f3e0ff */
[-C--:B------:R-:W-:Y:S02]  /*0360*/  LEA.HI.X.SX32 R13, R5, R4.reuse, 0x1, P0 ;  /* 0x00000004050d7211 */ /* 0x080fe400000f0eff */
[----:B0-----:R-:W-:Y:S02]  /*0370*/  LEA R14, P0, R12, UR12, 0x2 ;  /* 0x0000000c0c0e7c11 */ /* 0x001fe4000f8010ff */
[----:B------:R-:W-:Y:S02]  /*0380*/  LEA.HI.X.SX32 R17, R27, R4, 0x1, P1 ;  /* 0x000000041b117211 */ /* 0x000fe400008f0eff */
[----:B------:R-:W-:-:S02]  /*0390*/  LEA R18, P1, R16, UR12, 0x2 ;  /* 0x0000000c10127c11 */ /* 0x000fc4000f8210ff */
[----:B------:R-:W-:Y:S01]  /*03a0*/  LEA.HI.X R15, R12, UR13, R13, 0x2, P0 ;  /* 0x0000000d0c0f7c11 */ /* 0x000fe200080f140d */
[----:B------:R-:W-:Y:S01]  /*03b0*/  IMAD.MOV.U32 R12, RZ, RZ, R20 ;  /* 0x000000ffff0c7224 */ /* 0x000fe200078e0014 */
[----:B------:R-:W-:Y:S01]  /*03c0*/  LEA.HI.X R19, R16, UR13, R17, 0x2, P1 ;  /* 0x0000000d10137c11 */ /* 0x000fe200088f1411 */
[----:B------:R-:W-:-:S03]  /*03d0*/  IMAD.MOV.U32 R13, RZ, RZ, R22 ;  /* 0x000000ffff0d7224 */ /* 0x000fc600078e0016 */
[----:B------:R0:W2:Y:S04]  /*03e0*/  LDG.E R15, desc[UR8][R14.64] ;  /* 0x000000080e0f7981 */ /* 0x0000a8000c1e1900 */
[----:B------:R-:W2:Y:S04]  /*03f0*/  LDG.E R16, desc[UR8][R12.64+-0x10] ;  /* 0xfffff0080c107981 */ /* 0x000ea8000c1e1900 */
[----:B------:R-:W3:Y:S04]  /*0400*/  LDG.E R19, desc[UR8][R18.64] ;  /* 0x0000000812137981 */ /* 0x000ee8000c1e1900 */
[----:B------:R-:W3:Y:S01]  /*0410*/  LDG.E R20, desc[UR8][R12.64+-0xc] ;  /* 0xfffff4080c147981 */ /* 0x000ee2000c1e1900 */
[----:B------:R-:W-:-:S02]  /*0420*/  IADD3 R17, P0, PT, R25, R2, RZ ;  /* 0x0000000219117210 */ /* 0x000fc40007f1e0ff */
[----:B------:R-:W-:Y:S02]  /*0430*/  IADD3 R24, P1, PT, R23, R2, RZ ;  /* 0x0000000217187210 */ /* 0x000fe40007f3e0ff */
[-C--:B------:R-:W-:Y:S02]  /*0440*/  LEA.HI.X.SX32 R22, R25, R4.reuse, 0x1, P0 ;  /* 0x0000000419167211 */ /* 0x080fe400000f0eff */
[----:B0-----:R-:W-:Y:S02]  /*0450*/  LEA R14, P0, R17, UR12, 0x2 ;  /* 0x0000000c110e7c11 */ /* 0x001fe4000f8010ff */
[----:B------:R-:W-:Y:S01]  /*0460*/  LEA.HI.X.SX32 R26, R23, R4, 0x1, P1 ;  /* 0x00000004171a7211 */ /* 0x000fe200008f0eff */
[----:B--2---:R-:W-:Y:S01]  /*0470*/  FFMA R10, R15, R16, R10 ;  /* 0x000000100f0a7223 */ /* 0x004fe2000000000a */
[----:B------:R-:W-:Y:S02]  /*0480*/  LEA R16, P1, R24, UR12, 0x2 ;  /* 0x0000000c18107c11 */ /* 0x000fe4000f8210ff */
[----:B------:R-:W-:Y:S01]  /*0490*/  LEA.HI.X R15, R17, UR13, R22, 0x2, P0 ;  /* 0x0000000d110f7c11 */ /* 0x000fe200080f1416 */
[----:B---3--:R-:W-:Y:S01]  /*04a0*/  FFMA R10, R19, R20, R10 ;  /* 0x00000014130a7223 */ /* 0x008fe2000000000a */
[----:B------:R-:W-:-:S04]  /*04b0*/  IADD3 R20, P2, PT, R21, R2, RZ ;  /* 0x0000000215147210 */ /* 0x000fc80007f5e0ff */
[----:B------:R-:W2:Y:S01]  /*04c0*/  LDG.E R15, desc[UR8][R14.64] ;  /* 0x000000080e0f7981 */ /* 0x000ea2000c1e1900 */
[----:B------:R-:W-:Y:S02]  /*04d0*/  LEA.HI.X R17, R24, UR13, R26, 0x2, P1 ;  /* 0x0000000d18117c11 */ /* 0x000fe400088f141a */
[----:B------:R-:W-:Y:S01]  /*04e0*/  LEA.HI.X.SX32 R19, R21, R4, 0x1, P2 ;  /* 0x0000000415137211 */ /* 0x000fe200010f0eff */
[----:B------:R-:W2:Y:S01]  /*04f0*/  LDG.E R22, desc[UR8][R12.64+-0x8] ;  /* 0xfffff8080c167981 */ /* 0x000ea2000c1e1900 */
[----:B------:R-:W-:-:S03]  /*0500*/  LEA R18, P0, R20, UR12, 0x2 ;  /* 0x0000000c14127c11 */ /* 0x000fc6000f8010ff */
[----:B------:R-:W3:Y:S01]  /*0510*/  LDG.E R17, desc[UR8][R16.64] ;  /* 0x0000000810117981 */ /* 0x000ee2000c1e1900 */
[----:B------:R-:W-:-:S03]  /*0520*/  LEA.HI.X R19, R20, UR13, R19, 0x2, P0 ;  /* 0x0000000d14137c11 */ /* 0x000fc600080f1413 */
[----:B------:R-:W3:Y:S04]  /*0530*/  LDG.E R24, desc[UR8][R12.64+-0x4] ;  /* 0xfffffc080c187981 */ /* 0x000ee8000c1e1900 */
[----:B------:R-:W4:Y:S04]  /*0540*/  LDG.E R19, desc[UR8][R18.64] ;  /* 0x0000000812137981 */ /* 0x000f28000c1e1900 */
[----:B------:R-:W4:Y:S01]  /*0550*/  LDG.E R26, desc[UR8][R12.64] ;  /* 0x000000080c1a7981 */ /* 0x000f22000c1e1900 */
[----:B------:R-:W-:Y:S01]  /*0560*/  IADD3 R20, P0, PT, R11, R2, RZ ;  /* 0x000000020b147210 */ /* 0x000fe20007f1e0ff */
[----:B--2---:R-:W-:Y:S01]  /*0570*/  FFMA R10, R15, R22, R10 ;  /* 0x000000160f0a7223 */ /* 0x004fe2000000000a */
[----:B------:R-:W-:-:S02]  /*0580*/  IADD3 R22, P1, PT, R9, R2, RZ ;  /* 0x0000000209167210 */ /* 0x000fc40007f3e0ff */
[----:B------:R-:W-:Y:S02]  /*0590*/  LEA.HI.X.SX32 R15, R11, R4, 0x1, P0 ;  /* 0x000000040b0f7211 */ /* 0x000fe400000f0eff */
[----:B------:R-:W-:Y:S01]  /*05a0*/  LEA R14, P0, R20, UR12, 0x2 ;  /* 0x0000000c140e7c11 */ /* 0x000fe2000f8010ff */
[----:B---3--:R-:W-:Y:S01]  /*05b0*/  FFMA R10, R17, R24, R10 ;  /* 0x00000018110a7223 */ /* 0x008fe2000000000a */
[----:B------:R-:W-:Y:S01]  /*05c0*/  LEA.HI.X.SX32 R17, R9, R4, 0x1, P1 ;  /* 0x0000000409117211 */ /* 0x000fe200008f0eff */
[----:B------:R-:W2:Y:S01]  /*05d0*/  LDG.E R24, desc[UR8][R12.64+0xc] ;  /* 0x00000c080c187981 */ /* 0x000ea2000c1e1900 */
[----:B------:R-:W-:Y:S02]  /*05e0*/  LEA R16, P1, R22, UR12, 0x2 ;  /* 0x0000000c16107c11 */ /* 0x000fe4000f8210ff */
[----:B------:R-:W-:Y:S01]  /*05f0*/  LEA.HI.X R15, R20, UR13, R15, 0x2, P0 ;  /* 0x0000000d140f7c11 */ /* 0x000fe200080f140f */
[----:B----4-:R-:W-:Y:S01]  /*0600*/  FFMA R10, R19, R26, R10 ;  /* 0x0000001a130a7223 */ /* 0x010fe2000000000a */
[----:B------:R-:W-:Y:S01]  /*0610*/  IADD3 R19, P2, PT, R29, R2, RZ ;  /* 0x000000021d137210 */ /* 0x000fe20007f5e0ff */
[----:B------:R-:W3:Y:S01]  /*0620*/  LDG.E R20, desc[UR8][R12.64+0x4] ;  /* 0x000004080c147981 */ /* 0x000ee2000c1e1900 */
[----:B------:R-:W-:-:S02]  /*0630*/  LEA.HI.X R17, R22, UR13, R17, 0x2, P1 ;  /* 0x0000000d16117c11 */ /* 0x000fc400088f1411 */
[----:B------:R-:W-:Y:S01]  /*0640*/  LEA.HI.X.SX32 R22, R29, R4, 0x1, P2 ;  /* 0x000000041d167211 */ /* 0x000fe200010f0eff */
[----:B------:R-:W3:Y:S01]  /*0650*/  LDG.E R15, desc[UR8][R14.64] ;  /* 0x000000080e0f7981 */ /* 0x000ee2000c1e1900 */
[----:B------:R-:W-:-:S03]  /*0660*/  LEA R18, P0, R19, UR12, 0x2 ;  /* 0x0000000c13127c11 */ /* 0x000fc6000f8010ff */
[----:B------:R-:W4:Y:S01]  /*0670*/  LDG.E R17, desc[UR8][R16.64] ;  /* 0x0000000810117981 */ /* 0x000f22000c1e1900 */
[----:B------:R-:W-:-:S03]  /*0680*/  LEA.HI.X R19, R19, UR13, R22, 0x2, P0 ;  /* 0x0000000d13137c11 */ /* 0x000fc600080f1416 */
[----:B------:R-:W4:Y:S04]  /*0690*/  LDG.E R22, desc[UR8][R12.64+0x8] ;  /* 0x000008080c167981 */ /* 0x000f28000c1e1900 */
[----:B------:R-:W2:Y:S01]  /*06a0*/  LDG.E R19, desc[UR8][R18.64] ;  /* 0x0000000812137981 */ /* 0x000ea2000c1e1900 */
[----:B------:R-:W-:-:S04]  /*06b0*/  UIADD3 UR7, UPT, UPT, UR7, 0x8, URZ ;  /* 0x0000000807077890 */ /* 0x000fc8000fffe0ff */
[----:B------:R-:W-:Y:S01]  /*06c0*/  UISETP.NE.AND UP1, UPT, UR7, URZ, UPT ;  /* 0x000000ff0700728c */ /* 0x000fe2000bf25270 */
[C---:B------:R-:W-:Y:S02]  /*06d0*/  IMAD R5, R8.reuse, 0x8, R5 ;  /* 0x0000000808057824 */ /* 0x040fe400078e0205 */
[C---:B------:R-:W-:Y:S02]  /*06e0*/  IMAD R29, R8.reuse, 0x8, R29 ;  /* 0x00000008081d7824 */ /* 0x040fe400078e021d */
[C---:B------:R-:W-:Y:S02]  /*06f0*/  IMAD R9, R8.reuse, 0x8, R9 ;  /* 0x0000000808097824 */ /* 0x040fe400078e0209 */
[C---:B------:R-:W-:Y:S02]  /*0700*/  IMAD R11, R8.reuse, 0x8, R11 ;  /* 0x00000008080b7824 */ /* 0x040fe400078e020b */
[C---:B------:R-:W-:Y:S02]  /*0710*/  IMAD R21, R8.reuse, 0x8, R21 ;  /* 0x0000000808157824 */ /* 0x040fe400078e0215 */
[----:B------:R-:W-:-:S02]  /*0720*/  IMAD R23, R8, 0x8, R23 ;  /* 0x0000000808177824 */ /* 0x000fc400078e0217 */
[C---:B------:R-:W-:Y:S02]  /*0730*/  IMAD R25, R8.reuse, 0x8, R25 ;  /* 0x0000000808197824 */ /* 0x040fe400078e0219 */
[----:B------:R-:W-:Y:S02]  /*0740*/  IMAD R27, R8, 0x8, R27 ;  /* 0x00000008081b7824 */ /* 0x000fe400078e021b */
[----:B---3--:R-:W-:Y:S01]  /*0750*/  FFMA R10, R15, R20, R10 ;  /* 0x000000140f0a7223 */ /* 0x008fe2000000000a */
[----:B------:R-:W-:-:S03]  /*0760*/  IADD3 R20, P0, PT, R12, 0x20, RZ ;  /* 0x000000200c147810 */ /* 0x000fc60007f1e0ff */
[----:B----4-:R-:W-:Y:S02]  /*0770*/  FFMA R10, R17, R22, R10 ;  /* 0x00000016110a7223 */ /* 0x010fe4000000000a */
[----:B------:R-:W-:Y:S02]  /*0780*/  IMAD.X R22, RZ, RZ, R13, P0 ;  /* 0x000000ffff167224 */ /* 0x000fe400000e060d */
[----:B--2---:R-:W-:Y:S01]  /*0790*/  FFMA R10, R19, R24, R10 ;  /* 0x00000018130a7223 */ /* 0x004fe2000000000a */
[----:B------:R-:W-:Y:S06]  /*07a0*/  BRA.U UP1, `(.L_x_2) ;  /* 0xfffffff901e47547 */ /* 0x000fec000b83ffff */
.L_x_1:
[----:B------:R-:W-:Y:S05]  /*07b0*/  BRA.U !UP0, `(.L_x_0) ;  /* 0x00000005084c7547 */ /* 0x000fea000b800000 */
[----:B------:R-:W-:Y:S02]  /*07c0*/  UISETP.GE.U32.AND UP0, UPT, UR6, 0x4, UPT ;  /* 0x000000040600788c */ /* 0x000fe4000bf06070 */
[----:B------:R-:W-:-:S04]  /*07d0*/  ULOP3.LUT UR7, UR5, 0x3, URZ, 0xc0, !UPT ;  /* 0x0000000305077892 */ /* 0x000fc8000f8ec0ff */
[----:B------:R-:W-:-:S03]  /*07e0*/  UISETP.NE.AND UP1, UPT, UR7, URZ, UPT ;  /* 0x000000ff0700728c */ /* 0x000fc6000bf25270 */
[----:B------:R-:W-:Y:S08]  /*07f0*/  BRA.U !UP0, `(.L_x_3) ;  /* 0x0000000108987547 */ /* 0x000ff0000b800000 */
[----:B------:R-:W0:Y:S01]  /*0800*/  LDCU.128 UR12, c[0x0][0x390] ;  /* 0x00007200ff0c77ac */ /* 0x000e220008000c00 */
[----:B------:R-:W-:Y:S01]  /*0810*/  IMAD R5, R8, UR4, RZ ;  /* 0x0000000408057c24 */ /* 0x000fe2000f8e02ff */
[----:B------:R-:W-:-:S03]  /*0820*/  IADD3 R13, P1, PT, R6, UR4, RZ ;  /* 0x00000004060d7c10 */ /* 0x000fc6000ff3e0ff */
[----:B------:R-:W-:Y:S01]  /*0830*/  IMAD.IADD R9, R8, 0x1, R5 ;  /* 0x0000000108097824 */ /* 0x000fe200078e0205 */
[----:B------:R-:W-:Y:S01]  /*0840*/  IADD3 R15, P2, PT, R5, R2, RZ ;  /* 0x00000002050f7210 */ /* 0x000fe20007f5e0ff */
[----:B------:R-:W-:-:S03]  /*0850*/  IMAD.X R18, RZ, RZ, R7, P1 ;  /* 0x000000ffff127224 */ /* 0x000fc600008e0607 */
[----:B------:R-:W-:Y:S01]  /*0860*/  LEA.HI.X.SX32 R22, R5, R4, 0x1, P2 ;  /* 0x0000000405167211 */ /* 0x000fe200010f0eff */
[----:B------:R-:W-:Y:S01]  /*0870*/  IMAD.IADD R5, R8, 0x1, R9 ;  /* 0x0000000108057824 */ /* 0x000fe200078e0209 */
[----:B------:R-:W-:-:S04]  /*0880*/  IADD3 R11, P1, PT, R9, R2, RZ ;  /* 0x00000002090b7210 */ /* 0x000fc80007f3e0ff */
[----:B------:R-:W-:Y:S01]  /*0890*/  LEA.HI.X.SX32 R16, R9, R4, 0x1, P1 ;  /* 0x0000000409107211 */ /* 0x000fe200008f0eff */
[----:B------:R-:W-:Y:S01]  /*08a0*/  IMAD.IADD R9, R8, 0x1, R5 ;  /* 0x0000000108097824 */ /* 0x000fe200078e0205 */
[----:B0-----:R-:W-:Y:S02]  /*08b0*/  LEA R12, P0, R13, UR14, 0x2 ;  /* 0x0000000e0d0c7c11 */ /* 0x001fe4000f8010ff */
[----:B------:R-:W-:Y:S02]  /*08c0*/  LEA R20, P2, R15, UR12, 0x2 ;  /* 0x0000000c0f147c11 */ /* 0x000fe4000f8410ff */
[----:B------:R-:W-:Y:S02]  /*08d0*/  LEA.HI.X R13, R13, UR15, R18, 0x2, P0 ;  /* 0x0000000f0d0d7c11 */ /* 0x000fe400080f1412 */
[----:B------:R-:W-:Y:S02]  /*08e0*/  LEA R14, P1, R11, UR12, 0x2 ;  /* 0x0000000c0b0e7c11 */ /* 0x000fe4000f8210ff */
[----:B------:R-:W-:-:S02]  /*08f0*/  IADD3 R17, P0, PT, R5, R2, RZ ;  /* 0x0000000205117210 */ /* 0x000fc40007f1e0ff */
[----:B------:R-:W-:Y:S02]  /*0900*/  LEA.HI.X R21, R15, UR13, R22, 0x2, P2 ;  /* 0x0000000d0f157c11 */ /* 0x000fe400090f1416 */
[----:B------:R-:W-:Y:S02]  /*0910*/  LEA.HI.X R15, R11, UR13, R16, 0x2, P1 ;  /* 0x0000000d0b0f7c11 */ /* 0x000fe400088f1410 */
[----:B------:R-:W-:Y:S02]  /*0920*/  LEA.HI.X.SX32 R18, R5, R4, 0x1, P0 ;  /* 0x0000000405127211 */ /* 0x000fe400000f0eff */
[----:B------:R-:W-:Y:S01]  /*0930*/  LEA R16, P0, R17, UR12, 0x2 ;  /* 0x0000000c11107c11 */ /* 0x000fe2000f8010ff */
[----:B------:R-:W2:Y:S01]  /*0940*/  LDG.E R21, desc[UR8][R20.64] ;  /* 0x0000000814157981 */ /* 0x000ea2000c1e1900 */
[----:B------:R-:W-:Y:S02]  /*0950*/  IADD3 R11, P1, PT, R9, R2, RZ ;  /* 0x00000002090b7210 */ /* 0x000fe40007f3e0ff */
[----:B------:R-:W-:Y:S01]  /*0960*/  LEA.HI.X R17, R17, UR13, R18, 0x2, P0 ;  /* 0x0000000d11117c11 */ /* 0x000fe200080f1412 */
[----:B------:R-:W2:Y:S01]  /*0970*/  LDG.E R5, desc[UR8][R12.64] ;  /* 0x000000080c057981 */ /* 0x000ea2000c1e1900 */
[----:B------:R-:W-:-:S02]  /*0980*/  LEA R18, P0, R11, UR12, 0x2 ;  /* 0x0000000c0b127c11 */ /* 0x000fc4000f8010ff */
[----:B------:R-:W-:Y:S01]  /*0990*/  LEA.HI.X.SX32 R22, R9, R4, 0x1, P1 ;  /* 0x0000000409167211 */ /* 0x000fe200008f0eff */
[----:B------:R-:W3:Y:S04]  /*09a0*/  LDG.E R14, desc[UR8][R14.64] ;  /* 0x000000080e0e7981 */ /* 0x000ee8000c1e1900 */
[----:B------:R-:W3:Y:S01]  /*09b0*/  LDG.E R9, desc[UR8][R12.64+0x4] ;  /* 0x000004080c097981 */ /* 0x000ee2000c1e1900 */
[----:B------:R-:W-:-:S03]  /*09c0*/  LEA.HI.X R19, R11, UR13, R22, 0x2, P0 ;  /* 0x0000000d0b137c11 */ /* 0x000fc600080f1416 */
[----:B------:R-:W4:Y:S04]  /*09d0*/  LDG.E R16, desc[UR8][R16.64] ;  /* 0x0000000810107981 */ /* 0x000f28000c1e1900 */
[----:B------:R-:W4:Y:S04]  /*09e0*/  LDG.E R11, desc[UR8][R12.64+0x8] ;  /* 0x000008080c0b7981 */ /* 0x000f28000c1e1900 */
[----:B------:R-:W5:Y:S04]  /*09f0*/  LDG.E R20, desc[UR8][R12.64+0xc] ;  /* 0x00000c080c147981 */ /* 0x000f68000c1e1900 */
[----:B------:R-:W5:Y:S01]  /*0a00*/  LDG.E R18, desc[UR8][R18.64] ;  /* 0x0000000812127981 */ /* 0x000f62000c1e1900 */
[----:B------:R-:W-:Y:S01]  /*0a10*/  UIADD3 UR4, UPT, UPT, UR4, 0x4, URZ ;  /* 0x0000000404047890 */ /* 0x000fe2000fffe0ff */
[----:B--2---:R-:W-:-:S04]  /*0a20*/  FFMA R5, R21, R5, R10 ;  /* 0x0000000515057223 */ /* 0x004fc8000000000a */
[----:B---3--:R-:W-:-:S04]  /*0a30*/  FFMA R5, R14, R9, R5 ;  /* 0x000000090e057223 */ /* 0x008fc80000000005 */
[----:B----4-:R-:W-:-:S04]  /*0a40*/  FFMA R5, R16, R11, R5 ;  /* 0x0000000b10057223 */ /* 0x010fc80000000005 */
[----:B-----5:R-:W-:-:S07]  /*0a50*/  FFMA R10, R18, R20, R5 ;  /* 0x00000014120a7223 */ /* 0x020fce0000000005 */
.L_x_3:
[----:B------:R-:W-:Y:S05]  /*0a60*/  BRA.U !UP1, `(.L_x_0) ;  /* 0x0000000109a07547 */ /* 0x000fea000b800000 */
[----:B------:R-:W-:Y:S02]  /*0a70*/  UISETP.NE.AND UP0, UPT, UR7, 0x1, UPT ;  /* 0x000000010700788c */ /* 0x000fe4000bf05270 */
[----:B------:R-:W-:-:S04]  /*0a80*/  ULOP3.LUT UR5, UR5, 0x1, URZ, 0xc0, !UPT ;  /* 0x0000000105057892 */ /* 0x000fc8000f8ec0ff */
[----:B------:R-:W-:-:S03]  /*0a90*/  UISETP.NE.U32.AND UP1, UPT, UR5, 0x1, UPT ;  /* 0x000000010500788c */ /* 0x000fc6000bf25070 */
[----:B------:R-:W-:Y:S08]  /*0aa0*/  BRA.U !UP0, `(.L_x_4) ;  /* 0x0000000108587547 */ /* 0x000ff0000b800000 */
[----:B------:R-:W0:Y:S01]  /*0ab0*/  LDCU.128 UR12, c[0x0][0x390] ;  /* 0x00007200ff0c77ac */ /* 0x000e220008000c00 */
[----:B------:R-:W-:Y:S01]  /*0ac0*/  IMAD R5, R8, UR4, RZ ;  /* 0x0000000408057c24 */ /* 0x000fe2000f8e02ff */
[----:B------:R-:W-:-:S03]  /*0ad0*/  IADD3 R11, P2, PT, R6, UR4, RZ ;  /* 0x00000004060b7c10 */ /* 0x000fc6000ff5e0ff */
[----:B------:R-:W-:Y:S01]  /*0ae0*/  IMAD.IADD R17, R8, 0x1, R5 ;  /* 0x0000000108117824 */ /* 0x000fe200078e0205 */
[----:B------:R-:W-:Y:S01]  /*0af0*/  IADD3 R9, P1, PT, R5, R2, RZ ;  /* 0x0000000205097210 */ /* 0x000fe20007f3e0ff */
[----:B------:R-:W-:-:S03]  /*0b00*/  IMAD.X R18, RZ, RZ, R7, P2 ;  /* 0x000000ffff127224 */ /* 0x000fc600010e0607 */
[----:B------:R-:W-:Y:S02]  /*0b10*/  LEA.HI.X.SX32 R16, R5, R4, 0x1, P1 ;  /* 0x0000000405107211 */ /* 0x000fe400008f0eff */
[----:B------:R-:W-:Y:S02]  /*0b20*/  IADD3 R5, P1, PT, R17, R2, RZ ;  /* 0x0000000211057210 */ /* 0x000fe40007f3e0ff */
[----:B0-----:R-:W-:Y:S02]  /*0b30*/  LEA R12, P0, R11, UR14, 0x2 ;  /* 0x0000000e0b0c7c11 */ /* 0x001fe4000f8010ff */
[----:B------:R-:W-:Y:S02]  /*0b40*/  LEA R14, P2, R9, UR12, 0x2 ;  /* 0x0000000c090e7c11 */ /* 0x000fe4000f8410ff */
[----:B------:R-:W-:Y:S02]  /*0b50*/  LEA.HI.X R13, R11, UR15, R18, 0x2, P0 ;  /* 0x0000000f0b0d7c11 */ /* 0x000fe400080f1412 */
[----:B------:R-:W-:-:S02]  /*0b60*/  LEA.HI.X R15, R9, UR13, R16, 0x2, P2 ;  /* 0x0000000d090f7c11 */ /* 0x000fc400090f1410 */
[----:B------:R-:W-:Y:S01]  /*0b70*/  LEA R16, P0, R5, UR12, 0x2 ;  /* 0x0000000c05107c11 */ /* 0x000fe2000f8010ff */
[----:B------:R-:W2:Y:S01]  /*0b80*/  LDG.E R9, desc[UR8][R12.64+0x4] ;  /* 0x000004080c097981 */ /* 0x000ea2000c1e1900 */
[----:B------:R-:W-:-:S03]  /*0b90*/  LEA.HI.X.SX32 R18, R17, R4, 0x1, P1 ;  /* 0x0000000411127211 */ /* 0x000fc600008f0eff */
[----:B------:R-:W3:Y:S01]  /*0ba0*/  LDG.E R15, desc[UR8][R14.64] ;  /* 0x000000080e0f7981 */ /* 0x000ee2000c1e1900 */
[----:B------:R-:W-:-:S03]  /*0bb0*/  LEA.HI.X R17, R5, UR13, R18, 0x2, P0 ;  /* 0x0000000d05117c11 */ /* 0x000fc600080f1412 */
[----:B------:R-:W3:Y:S04]  /*0bc0*/  LDG.E R5, desc[UR8][R12.64] ;  /* 0x000000080c057981 */ /* 0x000ee8000c1e1900 */
[----:B------:R-:W2:Y:S01]  /*0bd0*/  LDG.E R16, desc[UR8][R16.64] ;  /* 0x0000000810107981 */ /* 0x000ea2000c1e1900 */
[----:B------:R-:W-:Y:S01]  /*0be0*/  UIADD3 UR4, UPT, UPT, UR4, 0x2, URZ ;  /* 0x0000000204047890 */ /* 0x000fe2000fffe0ff */
[----:B---3--:R-:W-:-:S04]  /*0bf0*/  FFMA R5, R15, R5, R10 ;  /* 0x000000050f057223 */ /* 0x008fc8000000000a */
[----:B--2---:R-:W-:-:S07]  /*0c00*/  FFMA R10, R16, R9, R5 ;  /* 0x00000009100a7223 */ /* 0x004fce0000000005 */
.L_x_4:
[----:B------:R-:W-:Y:S05]  /*0c10*/  BRA.U UP1, `(.L_x_0) ;  /* 0x0000000101347547 */ /* 0x000fea000b800000 */
[----:B------:R-:W0:Y:S01]  /*0c20*/  LDCU.128 UR12, c[0x0][0x390] ;  /* 0x00007200ff0c77ac */ /* 0x000e220008000c00 */
[----:B------:R-:W-:Y:S01]  /*0c30*/  IMAD R5, R8, UR4, RZ ;  /* 0x0000000408057c24 */ /* 0x000fe2000f8e02ff */
[----:B------:R-:W-:-:S04]  /*0c40*/  IADD3 R8, P2, PT, R6, UR4, RZ ;  /* 0x0000000406087c10 */ /* 0x000fc8000ff5e0ff */
[----:B------:R-:W-:Y:S01]  /*0c50*/  IADD3 R2, P1, PT, R5, R2, RZ ;  /* 0x0000000205027210 */ /* 0x000fe20007f3e0ff */
[----:B------:R-:W-:-:S03]  /*0c60*/  IMAD.X R7, RZ, RZ, R7, P2 ;  /* 0x000000ffff077224 */ /* 0x000fc600010e0607 */
[----:B------:R-:W-:Y:S02]  /*0c70*/  LEA.HI.X.SX32 R5, R5, R4, 0x1, P1 ;  /* 0x0000000405057211 */ /* 0x000fe400008f0eff */
[----:B0-----:R-:W-:Y:S02]  /*0c80*/  LEA R4, P1, R2, UR12, 0x2 ;  /* 0x0000000c02047c11 */ /* 0x001fe4000f8210ff */
[----:B------:R-:W-:Y:S02]  /*0c90*/  LEA R6, P0, R8, UR14, 0x2 ;  /* 0x0000000e08067c11 */ /* 0x000fe4000f8010ff */
[----:B------:R-:W-:Y:S02]  /*0ca0*/  LEA.HI.X R5, R2, UR13, R5, 0x2, P1 ;  /* 0x0000000d02057c11 */ /* 0x000fe400088f1405 */
[----:B------:R-:W-:-:S04]  /*0cb0*/  LEA.HI.X R7, R8, UR15, R7, 0x2, P0 ;  /* 0x0000000f08077c11 */ /* 0x000fc800080f1407 */
[----:B------:R-:W2:Y:S04]  /*0cc0*/  LDG.E R5, desc[UR8][R4.64] ;  /* 0x0000000804057981 */ /* 0x000ea8000c1e1900 */
[----:B------:R-:W2:Y:S02]  /*0cd0*/  LDG.E R6, desc[UR8][R6.64] ;  /* 0x0000000806067981 */ /* 0x000ea4000c1e1900 */
[----:B--2---:R-:W-:-:S07]  /*0ce0*/  FFMA R10, R5, R6, R10 ;  /* 0x00000006050a7223 */ /* 0x004fce000000000a */
.L_x_0:
[----:B------:R-:W0:Y:S01]  /*0cf0*/  LDC.64 R4, c[0x0][0x3a8] ;  /* 0x0000ea00ff047b82 */ /* 0x000e220000000a00 */
[----:B------:R-:W-:-:S04]  /*0d00*/  IMAD R3, R0, UR10, R3 ;  /* 0x0000000a00037c24 */ /* 0x000fc8000f8e0203 */
[----:B0-----:R-:W-:-:S05]  /*0d10*/  IMAD.WIDE R2, R3, 0x4, R4 ;  /* 0x0000000403027825 */ /* 0x001fca00078e0204 */
[----:B------:R-:W-:Y:S01]  /*0d20*/  STG.E desc[UR8][R2.64], R10 ;  /* 0x0000000a02007986 */ /* 0x000fe2000c101908 */
[----:B------:R-:W-:Y:S05]  /*0d30*/  EXIT ;  /* 0x000000000000794d */ /* 0x000fea0003800000 */
.L_x_5:
[----:B------:R-:W-:-:S00]  /*0d40*/  BRA `(.L_x_5) ;  /* 0xfffffffc00fc7947 */ /* 0x000fc0000383ffff */
[----:B------:R-:W-:-:S00]  /*0d50*/  NOP ;  /* 0x0000000000007918 */ /* 0x000fc00000000000 */
        /* <DEDUP_REMOVED lines=10> */
.L_x_6:


//--------------------- .nv.shared.reserved.0     --------------------------
	.section	.nv.shared.reserved.0,"aw",@nobits
	.weak		__nv_reservedSMEM_offset_0_alias
	.size		__nv_reservedSMEM_offset_0_alias, 0, 64
	.other		__nv_reservedSMEM_offset_0_alias,@"STO_CUDA_RESERVED_SHARED STV_DEFAULT"
__nv_reservedSMEM_offset_0_alias:
	.zero		0
	.zero		64


//--------------------- .nv.constant0._Z19naive_select_matmulILi32EEviiiiPKfS1_PKiPf --------------------------
	.section	.nv.constant0._Z19naive_select_matmulILi32EEviiiiPKfS1_PKiPf,"a",@progbits
	.sectionflags	@""
	.align	4
.nv.constant0._Z19naive_select_matmulILi32EEviiiiPKfS1_PKiPf:
	.zero		944


//--------------------- SYMBOLS --------------------------

	.type		.nv.reservedSmem.offset0,@object
	.size		.nv.reservedSmem.offset0,0x4
